//
// Generated by NVIDIA NVVM Compiler
//
// Compiler Build ID: CL-36424714
// Cuda compilation tools, release 13.0, V13.0.88
// Based on NVVM 20.0.0
//

.version 9.0
.target sm_100
.address_size 64

	// .globl	_Z9InitValuePii

.visible .entry _Z9InitValuePii(
	.param .u64 .ptr .align 1 _Z9InitValuePii_param_0,
	.param .u32 _Z9InitValuePii_param_1
)
{
	.reg .b32 	%r<6>;
	.reg .b64 	%rd<5>;

	ld.param.u64 	%rd1, [_Z9InitValuePii_param_0];
	ld.param.u32 	%r1, [_Z9InitValuePii_param_1];
	mov.u32 	%r2, %ctaid.x;
	mov.u32 	%r3, %ntid.x;
	mov.u32 	%r4, %tid.x;
	mad.lo.s32 	%r5, %r2, %r3, %r4;
	cvta.to.global.u64 	%rd2, %rd1;
	mul.wide.s32 	%rd3, %r5, 4;
	add.s64 	%rd4, %rd2, %rd3;
	st.global.u32 	[%rd4], %r1;
	st.global.u32 	[%rd4+128], %r1;
	st.global.u32 	[%rd4+256], %r1;
	st.global.u32 	[%rd4+384], %r1;
	st.global.u32 	[%rd4+512], %r1;
	st.global.u32 	[%rd4+640], %r1;
	st.global.u32 	[%rd4+768], %r1;
	st.global.u32 	[%rd4+896], %r1;
	ret;

}
	// .globl	_Z12SegmentationPiS_S_i
.visible .entry _Z12SegmentationPiS_S_i(
	.param .u64 .ptr .align 1 _Z12SegmentationPiS_S_i_param_0,
	.param .u64 .ptr .align 1 _Z12SegmentationPiS_S_i_param_1,
	.param .u64 .ptr .align 1 _Z12SegmentationPiS_S_i_param_2,
	.param .u32 _Z12SegmentationPiS_S_i_param_3
)
{
	.reg .b32 	%r<8>;
	.reg .b64 	%rd<12>;

	ld.param.u64 	%rd1, [_Z12SegmentationPiS_S_i_param_0];
	ld.param.u64 	%rd2, [_Z12SegmentationPiS_S_i_param_1];
	ld.param.u64 	%rd3, [_Z12SegmentationPiS_S_i_param_2];
	cvta.to.global.u64 	%rd4, %rd3;
	cvta.to.global.u64 	%rd5, %rd1;
	cvta.to.global.u64 	%rd6, %rd2;
	mov.u32 	%r1, %ctaid.x;
	mov.u32 	%r2, %ntid.x;
	mov.u32 	%r3, %tid.x;
	mad.lo.s32 	%r4, %r1, %r2, %r3;
	mul.wide.s32 	%rd7, %r4, 4;
	add.s64 	%rd8, %rd6, %rd7;
	ld.global.u32 	%r5, [%rd8];
	add.s64 	%rd9, %rd5, %rd7;
	ld.global.u32 	%r6, [%rd9];
	mul.wide.s32 	%rd10, %r5, 4;
	add.s64 	%rd11, %rd4, %rd10;
	atom.global.add.u32 	%r7, [%rd11], %r6;
	ret;

}


// ===== COMPILED SASS (sm_100) =====

	.target	sm_100

	.elftype	@"ET_EXEC"


//--------------------- .note.nv.tkinfo           --------------------------
	.section	.note.nv.tkinfo,"",@"SHT_NOTE"
	.sectionflags	@"SHF_NOTE_NV_TKINFO"
	.tkinfo
        /*0018*/ 	.word	0x00000002
        /*0030*/ 	.string	""
        /*0030*/ 	.string	"ptxas"
        /*0030*/ 	.string	"Cuda compilation tools, release 13.0, V13.0.88"
        /*0030*/ 	.string	"Build cuda_13.0.r13.0/compiler.36424714_0"
        /*0030*/ 	.string	"-arch sm_100 -m 64 "



//--------------------- .note.nv.cuinfo           --------------------------
	.section	.note.nv.cuinfo,"",@"SHT_NOTE"
	.sectionflags	@"SHF_NOTE_NV_CUINFO"
        /*0018*/ 	.short	0x0002
        /*001a*/ 	.short	0x0064
        /*001c*/ 	.short	0x0082
	.zero		2


//--------------------- .nv.info                  --------------------------
	.section	.nv.info,"",@"SHT_CUDA_INFO"
	.align	4


	//----- nvinfo : EIATTR_REGCOUNT
	.align		4
        /*0000*/ 	.byte	0x04, 0x2f
        /*0002*/ 	.short	(.L_1 - .L_0)
	.align		4
.L_0:
        /*0004*/ 	.word	index@(_Z9InitValuePii)
        /*0008*/ 	.word	0x0000000a


	//----- nvinfo : EIATTR_FRAME_SIZE
	.align		4
.L_1:
        /*000c*/ 	.byte	0x04, 0x11
        /*000e*/ 	.short	(.L_3 - .L_2)
	.align		4
.L_2:
        /*0010*/ 	.word	index@(_Z9InitValuePii)
        /*0014*/ 	.word	0x00000000


	//----- nvinfo : EIATTR_REGCOUNT
	.align		4
.L_3:
        /*0018*/ 	.byte	0x04, 0x2f
        /*001a*/ 	.short	(.L_5 - .L_4)
	.align		4
.L_4:
        /*001c*/ 	.word	index@(_Z12SegmentationPiS_S_i)
        /*0020*/ 	.word	0x0000000a


	//----- nvinfo : EIATTR_FRAME_SIZE
	.align		4
.L_5:
        /*0024*/ 	.byte	0x04, 0x11
        /*0026*/ 	.short	(.L_7 - .L_6)
	.align		4
.L_6:
        /*0028*/ 	.word	index@(_Z12SegmentationPiS_S_i)
        /*002c*/ 	.word	0x00000000


	//----- nvinfo : EIATTR_MIN_STACK_SIZE
	.align		4
.L_7:
        /*0030*/ 	.byte	0x04, 0x12
        /*0032*/ 	.short	(.L_9 - .L_8)
	.align		4
.L_8:
        /*0034*/ 	.word	index@(_Z12SegmentationPiS_S_i)
        /*0038*/ 	.word	0x00000000


	//----- nvinfo : EIATTR_MIN_STACK_SIZE
	.align		4
.L_9:
        /*003c*/ 	.byte	0x04, 0x12
        /*003e*/ 	.short	(.L_11 - .L_10)
	.align		4
.L_10:
        /*0040*/ 	.word	index@(_Z9InitValuePii)
        /*0044*/ 	.word	0x00000000
.L_11:


//--------------------- .nv.compat                --------------------------
	.section	.nv.compat,"",@"SHT_CUDA_COMPAT_INFO"
	.align	4
        /*0000*/ 	.byte	0x02, 0x09, 0x00, 0x00, 0x02, 0x02, 0x01, 0x00, 0x02, 0x05, 0x05, 0x00, 0x03, 0x07, 0x01, 0x01
        /*0010*/ 	.byte	0x02, 0x03, 0x00, 0x00, 0x02, 0x06, 0x01, 0x00, 0x04, 0x0b, 0x08, 0x00, 0x09, 0x00, 0x00, 0x00
        /*0020*/ 	.byte	0x00, 0x00, 0x00, 0x00


//--------------------- .nv.info._Z12SegmentationPiS_S_i --------------------------
	.section	.nv.info._Z12SegmentationPiS_S_i,"",@"SHT_CUDA_INFO"
	.sectionflags	@""
	.align	4


	//----- nvinfo : EIATTR_CUDA_API_VERSION
	.align		4
        /*0000*/ 	.byte	0x04, 0x37
        /*0002*/ 	.short	(.L_13 - .L_12)
.L_12:
        /*0004*/ 	.word	0x00000082


	//----- nvinfo : EIATTR_KPARAM_INFO
	.align		4
.L_13:
        /*0008*/ 	.byte	0x04, 0x17
        /*000a*/ 	.short	(.L_15 - .L_14)
.L_14:
        /*000c*/ 	.word	0x00000000
        /*0010*/ 	.short	0x0003
        /*0012*/ 	.short	0x0018
        /*0014*/ 	.byte	0x00, 0xf0, 0x11, 0x00


	//----- nvinfo : EIATTR_KPARAM_INFO
	.align		4
.L_15:
        /*0018*/ 	.byte	0x04, 0x17
        /*001a*/ 	.short	(.L_17 - .L_16)
.L_16:
        /*001c*/ 	.word	0x00000000
        /*0020*/ 	.short	0x0002
        /*0022*/ 	.short	0x0010
        /*0024*/ 	.byte	0x00, 0xf5, 0x21, 0x00


	//----- nvinfo : EIATTR_KPARAM_INFO
	.align		4
.L_17:
        /*0028*/ 	.byte	0x04, 0x17
        /*002a*/ 	.short	(.L_19 - .L_18)
.L_18:
        /*002c*/ 	.word	0x00000000
        /*0030*/ 	.short	0x0001
        /*0032*/ 	.short	0x0008
        /*0034*/ 	.byte	0x00, 0xf5, 0x21, 0x00


	//----- nvinfo : EIATTR_KPARAM_INFO
	.align		4
.L_19:
        /*0038*/ 	.byte	0x04, 0x17
        /*003a*/ 	.short	(.L_21 - .L_20)
.L_20:
        /*003c*/ 	.word	0x00000000
        /*0040*/ 	.short	0x0000
        /*0042*/ 	.short	0x0000
        /*0044*/ 	.byte	0x00, 0xf5, 0x21, 0x00


	//----- nvinfo : EIATTR_SPARSE_MMA_MASK
	.align		4
.L_21:
        /*0048*/ 	.byte	0x03, 0x50
        /*004a*/ 	.short	0x0000


	//----- nvinfo : EIATTR_MAXREG_COUNT
	.align		4
        /*004c*/ 	.byte	0x03, 0x1b
        /*004e*/ 	.short	0x00ff


	//----- nvinfo : EIATTR_MERCURY_ISA_VERSION
	.align		4
        /*0050*/ 	.byte	0x03, 0x5f
        /*0052*/ 	.short	0x0101


	//----- nvinfo : EIATTR_VRC_CTA_INIT_COUNT
	.align		4
        /*0054*/ 	.byte	0x02, 0x4a
	.zero		1
	.zero		1


	//----- nvinfo : EIATTR_EXIT_INSTR_OFFSETS
	.align		4
        /*0058*/ 	.byte	0x04, 0x1c
        /*005a*/ 	.short	(.L_23 - .L_22)


	//   ....[0]....
.L_22:
        /*005c*/ 	.word	0x000000f0


	//----- nvinfo : EIATTR_CBANK_PARAM_SIZE
	.align		4
.L_23:
        /*0060*/ 	.byte	0x03, 0x19
        /*0062*/ 	.short	0x001c


	//----- nvinfo : EIATTR_PARAM_CBANK
	.align		4
        /*0064*/ 	.byte	0x04, 0x0a
        /*0066*/ 	.short	(.L_25 - .L_24)
	.align		4
.L_24:
        /*0068*/ 	.word	index@(.nv.constant0._Z12SegmentationPiS_S_i)
        /*006c*/ 	.short	0x0380
        /*006e*/ 	.short	0x001c


	//----- nvinfo : EIATTR_SW_WAR
	.align		4
.L_25:
        /*0070*/ 	.byte	0x04, 0x36
        /*0072*/ 	.short	(.L_27 - .L_26)
.L_26:
        /*0074*/ 	.word	0x00000008
.L_27:


//--------------------- .nv.info._Z9InitValuePii  --------------------------
	.section	.nv.info._Z9InitValuePii,"",@"SHT_CUDA_INFO"
	.sectionflags	@""
	.align	4


	//----- nvinfo : EIATTR_CUDA_API_VERSION
	.align		4
        /*0000*/ 	.byte	0x04, 0x37
        /*0002*/ 	.short	(.L_29 - .L_28)
.L_28:
        /*0004*/ 	.word	0x00000082


	//----- nvinfo : EIATTR_KPARAM_INFO
	.align		4
.L_29:
        /*0008*/ 	.byte	0x04, 0x17
        /*000a*/ 	.short	(.L_31 - .L_30)
.L_30:
        /*000c*/ 	.word	0x00000000
        /*0010*/ 	.short	0x0001
        /*0012*/ 	.short	0x0008
        /*0014*/ 	.byte	0x00, 0xf0, 0x11, 0x00


	//----- nvinfo : EIATTR_KPARAM_INFO
	.align		4
.L_31:
        /*0018*/ 	.byte	0x04, 0x17
        /*001a*/ 	.short	(.L_33 - .L_32)
.L_32:
        /*001c*/ 	.word	0x00000000
        /*0020*/ 	.short	0x0000
        /*0022*/ 	.short	0x0000
        /*0024*/ 	.byte	0x00, 0xf5, 0x21, 0x00


	//----- nvinfo : EIATTR_SPARSE_MMA_MASK
	.align		4
.L_33:
        /*0028*/ 	.byte	0x03, 0x50
        /*002a*/ 	.short	0x0000


	//----- nvinfo : EIATTR_MAXREG_COUNT
	.align		4
        /*002c*/ 	.byte	0x03, 0x1b
        /*002e*/ 	.short	0x00ff


	//----- nvinfo : EIATTR_MERCURY_ISA_VERSION
	.align		4
        /*0030*/ 	.byte	0x03, 0x5f
        /*0032*/ 	.short	0x0101


	//----- nvinfo : EIATTR_VRC_CTA_INIT_COUNT
	.align		4
        /*0034*/ 	.byte	0x02, 0x4a
	.zero		1
	.zero		1


	//----- nvinfo : EIATTR_EXIT_INSTR_OFFSETS
	.align		4
        /*0038*/ 	.byte	0x04, 0x1c
        /*003a*/ 	.short	(.L_35 - .L_34)


	//   ....[0]....
.L_34:
        /*003c*/ 	.word	0x00000110


	//----- nvinfo : EIATTR_CBANK_PARAM_SIZE
	.align		4
.L_35:
        /*0040*/ 	.byte	0x03, 0x19
        /*0042*/ 	.short	0x000c


	//----- nvinfo : EIATTR_PARAM_CBANK
	.align		4
        /*0044*/ 	.byte	0x04, 0x0a
        /*0046*/ 	.short	(.L_37 - .L_36)
	.align		4
.L_36:
        /*0048*/ 	.word	index@(.nv.constant0._Z9InitValuePii)
        /*004c*/ 	.short	0x0380
        /*004e*/ 	.short	0x000c


	//----- nvinfo : EIATTR_SW_WAR
	.align		4
.L_37:
        /*0050*/ 	.byte	0x04, 0x36
        /*0052*/ 	.short	(.L_39 - .L_38)
.L_38:
        /*0054*/ 	.word	0x00000008
.L_39:


//--------------------- .nv.callgraph             --------------------------
	.section	.nv.callgraph,"",@"SHT_CUDA_CALLGRAPH"
	.align	4
	.sectionentsize	8
	.align		4
        /*0000*/ 	.word	0x00000000
	.align		4
        /*0004*/ 	.word	0xffffffff
	.align		4
        /*0008*/ 	.word	0x00000000
	.align		4
        /*000c*/ 	.word	0xfffffffe
	.align		4
        /*0010*/ 	.word	0x00000000
	.align		4
        /*0014*/ 	.word	0xfffffffd
	.align		4
        /*0018*/ 	.word	0x00000000
	.align		4
        /*001c*/ 	.word	0xfffffffc


//--------------------- .text._Z12SegmentationPiS_S_i --------------------------
	.section	.text._Z12SegmentationPiS_S_i,"ax",@progbits
	.align	128
        .global         _Z12SegmentationPiS_S_i
        .type           _Z12SegmentationPiS_S_i,@function
        .size           _Z12SegmentationPiS_S_i,(.L_x_2 - _Z12SegmentationPiS_S_i)
        .other          _Z12SegmentationPiS_S_i,@"STO_CUDA_ENTRY STV_DEFAULT"
_Z12SegmentationPiS_S_i:
.text._Z12SegmentationPiS_S_i:
[----:B------:R-:W-:Y:S01]  /*0000*/  LDC R1, c[0x0][0x37c] ;  /* 0x0000df00ff017b82 */ /* 0x000fe20000000800 */
[----:B------:R-:W0:Y:S07]  /*0010*/  S2R R0, SR_TID.X ;  /* 0x0000000000007919 */ /* 0x000e2e0000002100 */
[----:B------:R-:W0:Y:S01]  /*0020*/  S2UR UR6, SR_CTAID.X ;  /* 0x00000000000679c3 */ /* 0x000e220000002500 */
[----:B------:R-:W1:Y:S07]  /*0030*/  LDCU.64 UR4, c[0x0][0x358] ;  /* 0x00006b00ff0477ac */ /* 0x000e6e0008000a00 */
[----:B------:R-:W0:Y:S08]  /*0040*/  LDC R7, c[0x0][0x360] ;  /* 0x0000d800ff077b82 */ /* 0x000e300000000800 */
[----:B------:R-:W2:Y:S08]  /*0050*/  LDC.64 R2, c[0x0][0x388] ;  /* 0x0000e200ff027b82 */ /* 0x000eb00000000a00 */
[----:B------:R-:W3:Y:S01]  /*0060*/  LDC.64 R4, c[0x0][0x380] ;  /* 0x0000e000ff047b82 */ /* 0x000ee20000000a00 */
[----:B0-----:R-:W-:-:S04]  /*0070*/  IMAD R7, R7, UR6, R0 ;  /* 0x0000000607077c24 */ /* 0x001fc8000f8e0200 */
[----:B--2---:R-:W-:-:S06]  /*0080*/  IMAD.WIDE R2, R7, 0x4, R2 ;  /* 0x0000000407027825 */ /* 0x004fcc00078e0202 */
[----:B-1----:R-:W2:Y:S01]  /*0090*/  LDG.E R3, desc[UR4][R2.64] ;  /* 0x0000000402037981 */ /* 0x002ea2000c1e1900 */
[----:B---3--:R-:W-:Y:S02]  /*00a0*/  IMAD.WIDE R4, R7, 0x4, R4 ;  /* 0x0000000407047825 */ /* 0x008fe400078e0204 */
[----:B------:R-:W2:Y:S04]  /*00b0*/  LDC.64 R6, c[0x0][0x390] ;  /* 0x0000e400ff067b82 */ /* 0x000ea80000000a00 */
[----:B------:R-:W3:Y:S01]  /*00c0*/  LDG.E R5, desc[UR4][R4.64] ;  /* 0x0000000404057981 */ /* 0x000ee2000c1e1900 */
[----:B--2---:R-:W-:-:S05]  /*00d0*/  IMAD.WIDE R6, R3, 0x4, R6 ;  /* 0x0000000403067825 */ /* 0x004fca00078e0206 */
[----:B---3--:R-:W-:Y:S01]  /*00e0*/  REDG.E.ADD.STRONG.GPU desc[UR4][R6.64], R5 ;  /* 0x000000050600798e */ /* 0x008fe2000c12e104 */
[----:B------:R-:W-:Y:S05]  /*00f0*/  EXIT ;  /* 0x000000000000794d */ /* 0x000fea0003800000 */
.L_x_0:
[----:B------:R-:W-:-:S00]  /*0100*/  BRA `(.L_x_0) ;  /* 0xfffffffc00fc7947 */ /* 0x000fc0000383ffff */
[----:B------:R-:W-:-:S00]  /*0110*/  NOP ;  /* 0x0000000000007918 */ /* 0x000fc00000000000 */
        /* <DEDUP_REMOVED lines=14> */
.L_x_2:


//--------------------- .text._Z9InitValuePii     --------------------------
	.section	.text._Z9InitValuePii,"ax",@progbits
	.align	128
        .global         _Z9InitValuePii
        .type           _Z9InitValuePii,@function
        .size           _Z9InitValuePii,(.L_x_3 - _Z9InitValuePii)
        .other          _Z9InitValuePii,@"STO_CUDA_ENTRY STV_DEFAULT"
_Z9InitValuePii:
.text._Z9InitValuePii:
[----:B------:R-:W-:Y:S01]  /*0000*/  LDC R1, c[0x0][0x37c] ;  /* 0x0000df00ff017b82 */ /* 0x000fe20000000800 */
[----:B------:R-:W0:Y:S07]  /*0010*/  S2R R0, SR_TID.X ;  /* 0x0000000000007919 */ /* 0x000e2e0000002100 */
[----:B------:R-:W0:Y:S01]  /*0020*/  S2UR UR6, SR_CTAID.X ;  /* 0x00000000000679c3 */ /* 0x000e220000002500 */
[----:B------:R-:W1:Y:S07]  /*0030*/  LDCU.64 UR4, c[0x0][0x358] ;  /* 0x00006b00ff0477ac */ /* 0x000e6e0008000a00 */
[----:B------:R-:W0:Y:S08]  /*0040*/  LDC R5, c[0x0][0x360] ;  /* 0x0000d800ff057b82 */ /* 0x000e300000000800 */
[----:B------:R-:W2:Y:S08]  /*0050*/  LDC.64 R2, c[0x0][0x380] ;  /* 0x0000e000ff027b82 */ /* 0x000eb00000000a00 */
[----:B------:R-:W1:Y:S01]  /*0060*/  LDC R7, c[0x0][0x388] ;  /* 0x0000e200ff077b82 */ /* 0x000e620000000800 */
[----:B0-----:R-:W-:-:S04]  /*0070*/  IMAD R5, R5, UR6, R0 ;  /* 0x0000000605057c24 */ /* 0x001fc8000f8e0200 */
[----:B--2---:R-:W-:-:S05]  /*0080*/  IMAD.WIDE R2, R5, 0x4, R2 ;  /* 0x0000000405027825 */ /* 0x004fca00078e0202 */
[----:B-1----:R-:W-:Y:S04]  /*0090*/  STG.E desc[UR4][R2.64], R7 ;  /* 0x0000000702007986 */ /* 0x002fe8000c101904 */
[----:B------:R-:W-:Y:S04]  /*00a0*/  STG.E desc[UR4][R2.64+0x80], R7 ;  /* 0x0000800702007986 */ /* 0x000fe8000c101904 */
[----:B------:R-:W-:Y:S04]  /*00b0*/  STG.E desc[UR4][R2.64+0x100], R7 ;  /* 0x0001000702007986 */ /* 0x000fe8000c101904 */
[----:B------:R-:W-:Y:S04]  /*00c0*/  STG.E desc[UR4][R2.64+0x180], R7 ;  /* 0x0001800702007986 */ /* 0x000fe8000c101904 */
[----:B------:R-:W-:Y:S04]  /*00d0*/  STG.E desc[UR4][R2.64+0x200], R7 ;  /* 0x0002000702007986 */ /* 0x000fe8000c101904 */
[----:B------:R-:W-:Y:S04]  /*00e0*/  STG.E desc[UR4][R2.64+0x280], R7 ;  /* 0x0002800702007986 */ /* 0x000fe8000c101904 */
[----:B------:R-:W-:Y:S04]  /*00f0*/  STG.E desc[UR4][R2.64+0x300], R7 ;  /* 0x0003000702007986 */ /* 0x000fe8000c101904 */
[----:B------:R-:W-:Y:S01]  /*0100*/  STG.E desc[UR4][R2.64+0x380], R7 ;  /* 0x0003800702007986 */ /* 0x000fe2000c101904 */
[----:B------:R-:W-:Y:S05]  /*0110*/  EXIT ;  /* 0x000000000000794d */ /* 0x000fea0003800000 */
.L_x_1:
        /* <DEDUP_REMOVED lines=14> */
.L_x_3:


//--------------------- .nv.shared.reserved.0     --------------------------
	.section	.nv.shared.reserved.0,"aw",@nobits
	.weak		__nv_reservedSMEM_offset_0_alias
	.size		__nv_reservedSMEM_offset_0_alias, 0, 64
	.other		__nv_reservedSMEM_offset_0_alias,@"STO_CUDA_RESERVED_SHARED STV_DEFAULT"
__nv_reservedSMEM_offset_0_alias:
	.zero		0
	.zero		64


//--------------------- .nv.constant0._Z12SegmentationPiS_S_i --------------------------
	.section	.nv.constant0._Z12SegmentationPiS_S_i,"a",@progbits
	.sectionflags	@""
	.align	4
.nv.constant0._Z12SegmentationPiS_S_i:
	.zero		924


//--------------------- .nv.constant0._Z9InitValuePii --------------------------
	.section	.nv.constant0._Z9InitValuePii,"a",@progbits
	.sectionflags	@""
	.align	4
.nv.constant0._Z9InitValuePii:
	.zero		908


//--------------------- SYMBOLS --------------------------

	.type		.nv.reservedSmem.offset0,@object
	.size		.nv.reservedSmem.offset0,0x4
